//
// Generated by NVIDIA NVVM Compiler
//
// Compiler Build ID: CL-36424714
// Cuda compilation tools, release 13.0, V13.0.88
// Based on NVVM 20.0.0
//

.version 9.0
.target sm_100
.address_size 64

	// .globl	_Z15matrix_multiplyPPiS0_S0_

.visible .entry _Z15matrix_multiplyPPiS0_S0_(
	.param .u64 .ptr .align 1 _Z15matrix_multiplyPPiS0_S0__param_0,
	.param .u64 .ptr .align 1 _Z15matrix_multiplyPPiS0_S0__param_1,
	.param .u64 .ptr .align 1 _Z15matrix_multiplyPPiS0_S0__param_2
)
{
	.reg .b32 	%r<12>;
	.reg .b64 	%rd<23>;

	ld.param.u64 	%rd1, [_Z15matrix_multiplyPPiS0_S0__param_0];
	ld.param.u64 	%rd2, [_Z15matrix_multiplyPPiS0_S0__param_1];
	ld.param.u64 	%rd3, [_Z15matrix_multiplyPPiS0_S0__param_2];
	cvta.to.global.u64 	%rd4, %rd3;
	cvta.to.global.u64 	%rd5, %rd2;
	cvta.to.global.u64 	%rd6, %rd1;
	mov.u32 	%r1, %ctaid.x;
	mov.u32 	%r2, %ntid.x;
	mov.u32 	%r3, %tid.x;
	mad.lo.s32 	%r4, %r1, %r2, %r3;
	mov.u32 	%r5, %ctaid.y;
	mov.u32 	%r6, %ntid.y;
	mov.u32 	%r7, %tid.y;
	mad.lo.s32 	%r8, %r5, %r6, %r7;
	mul.wide.s32 	%rd7, %r4, 8;
	add.s64 	%rd8, %rd6, %rd7;
	ld.global.u64 	%rd9, [%rd8];
	cvta.to.global.u64 	%rd10, %rd9;
	mul.wide.u32 	%rd11, %r8, 4;
	add.s64 	%rd12, %rd10, %rd11;
	ld.global.u32 	%r9, [%rd12];
	mul.wide.u32 	%rd13, %r8, 8;
	add.s64 	%rd14, %rd5, %rd13;
	ld.global.u64 	%rd15, [%rd14];
	cvta.to.global.u64 	%rd16, %rd15;
	mul.wide.s32 	%rd17, %r4, 4;
	add.s64 	%rd18, %rd16, %rd17;
	ld.global.u32 	%r10, [%rd18];
	mul.lo.s32 	%r11, %r10, %r9;
	add.s64 	%rd19, %rd4, %rd7;
	ld.global.u64 	%rd20, [%rd19];
	cvta.to.global.u64 	%rd21, %rd20;
	add.s64 	%rd22, %rd21, %rd11;
	st.global.u32 	[%rd22], %r11;
	ret;

}


// ===== COMPILED SASS (sm_100) =====

	.target	sm_100

	.elftype	@"ET_EXEC"


//--------------------- .note.nv.tkinfo           --------------------------
	.section	.note.nv.tkinfo,"",@"SHT_NOTE"
	.sectionflags	@"SHF_NOTE_NV_TKINFO"
	.tkinfo
        /*0018*/ 	.word	0x00000002
        /*0030*/ 	.string	""
        /*0030*/ 	.string	"ptxas"
        /*0030*/ 	.string	"Cuda compilation tools, release 13.0, V13.0.88"
        /*0030*/ 	.string	"Build cuda_13.0.r13.0/compiler.36424714_0"
        /*0030*/ 	.string	"-arch sm_100 -m 64 "



//--------------------- .note.nv.cuinfo           --------------------------
	.section	.note.nv.cuinfo,"",@"SHT_NOTE"
	.sectionflags	@"SHF_NOTE_NV_CUINFO"
        /*0018*/ 	.short	0x0002
        /*001a*/ 	.short	0x0064
        /*001c*/ 	.short	0x0082
	.zero		2


//--------------------- .nv.info                  --------------------------
	.section	.nv.info,"",@"SHT_CUDA_INFO"
	.align	4


	//----- nvinfo : EIATTR_REGCOUNT
	.align		4
        /*0000*/ 	.byte	0x04, 0x2f
        /*0002*/ 	.short	(.L_1 - .L_0)
	.align		4
.L_0:
        /*0004*/ 	.word	index@(_Z15matrix_multiplyPPiS0_S0_)
        /*0008*/ 	.word	0x00000012


	//----- nvinfo : EIATTR_FRAME_SIZE
	.align		4
.L_1:
        /*000c*/ 	.byte	0x04, 0x11
        /*000e*/ 	.short	(.L_3 - .L_2)
	.align		4
.L_2:
        /*0010*/ 	.word	index@(_Z15matrix_multiplyPPiS0_S0_)
        /*0014*/ 	.word	0x00000000


	//----- nvinfo : EIATTR_MIN_STACK_SIZE
	.align		4
.L_3:
        /*0018*/ 	.byte	0x04, 0x12
        /*001a*/ 	.short	(.L_5 - .L_4)
	.align		4
.L_4:
        /*001c*/ 	.word	index@(_Z15matrix_multiplyPPiS0_S0_)
        /*0020*/ 	.word	0x00000000
.L_5:


//--------------------- .nv.compat                --------------------------
	.section	.nv.compat,"",@"SHT_CUDA_COMPAT_INFO"
	.align	4
        /*0000*/ 	.byte	0x02, 0x09, 0x00, 0x00, 0x02, 0x02, 0x01, 0x00, 0x02, 0x05, 0x05, 0x00, 0x03, 0x07, 0x01, 0x01
        /*0010*/ 	.byte	0x02, 0x03, 0x00, 0x00, 0x02, 0x06, 0x01, 0x00, 0x04, 0x0b, 0x08, 0x00, 0x09, 0x00, 0x00, 0x00
        /*0020*/ 	.byte	0x00, 0x00, 0x00, 0x00


//--------------------- .nv.info._Z15matrix_multiplyPPiS0_S0_ --------------------------
	.section	.nv.info._Z15matrix_multiplyPPiS0_S0_,"",@"SHT_CUDA_INFO"
	.sectionflags	@""
	.align	4


	//----- nvinfo : EIATTR_CUDA_API_VERSION
	.align		4
        /*0000*/ 	.byte	0x04, 0x37
        /*0002*/ 	.short	(.L_7 - .L_6)
.L_6:
        /*0004*/ 	.word	0x00000082


	//----- nvinfo : EIATTR_KPARAM_INFO
	.align		4
.L_7:
        /*0008*/ 	.byte	0x04, 0x17
        /*000a*/ 	.short	(.L_9 - .L_8)
.L_8:
        /*000c*/ 	.word	0x00000000
        /*0010*/ 	.short	0x0002
        /*0012*/ 	.short	0x0010
        /*0014*/ 	.byte	0x00, 0xf5, 0x21, 0x00


	//----- nvinfo : EIATTR_KPARAM_INFO
	.align		4
.L_9:
        /*0018*/ 	.byte	0x04, 0x17
        /*001a*/ 	.short	(.L_11 - .L_10)
.L_10:
        /*001c*/ 	.word	0x00000000
        /*0020*/ 	.short	0x0001
        /*0022*/ 	.short	0x0008
        /*0024*/ 	.byte	0x00, 0xf5, 0x21, 0x00


	//----- nvinfo : EIATTR_KPARAM_INFO
	.align		4
.L_11:
        /*0028*/ 	.byte	0x04, 0x17
        /*002a*/ 	.short	(.L_13 - .L_12)
.L_12:
        /*002c*/ 	.word	0x00000000
        /*0030*/ 	.short	0x0000
        /*0032*/ 	.short	0x0000
        /*0034*/ 	.byte	0x00, 0xf5, 0x21, 0x00


	//----- nvinfo : EIATTR_SPARSE_MMA_MASK
	.align		4
.L_13:
        /*0038*/ 	.byte	0x03, 0x50
        /*003a*/ 	.short	0x0000


	//----- nvinfo : EIATTR_MAXREG_COUNT
	.align		4
        /*003c*/ 	.byte	0x03, 0x1b
        /*003e*/ 	.short	0x00ff


	//----- nvinfo : EIATTR_MERCURY_ISA_VERSION
	.align		4
        /*0040*/ 	.byte	0x03, 0x5f
        /*0042*/ 	.short	0x0101


	//----- nvinfo : EIATTR_VRC_CTA_INIT_COUNT
	.align		4
        /*0044*/ 	.byte	0x02, 0x4a
	.zero		1
	.zero		1


	//----- nvinfo : EIATTR_EXIT_INSTR_OFFSETS
	.align		4
        /*0048*/ 	.byte	0x04, 0x1c
        /*004a*/ 	.short	(.L_15 - .L_14)


	//   ....[0]....
.L_14:
        /*004c*/ 	.word	0x000001a0


	//----- nvinfo : EIATTR_CBANK_PARAM_SIZE
	.align		4
.L_15:
        /*0050*/ 	.byte	0x03, 0x19
        /*0052*/ 	.short	0x0018


	//----- nvinfo : EIATTR_PARAM_CBANK
	.align		4
        /*0054*/ 	.byte	0x04, 0x0a
        /*0056*/ 	.short	(.L_17 - .L_16)
	.align		4
.L_16:
        /*0058*/ 	.word	index@(.nv.constant0._Z15matrix_multiplyPPiS0_S0_)
        /*005c*/ 	.short	0x0380
        /*005e*/ 	.short	0x0018


	//----- nvinfo : EIATTR_SW_WAR
	.align		4
.L_17:
        /*0060*/ 	.byte	0x04, 0x36
        /*0062*/ 	.short	(.L_19 - .L_18)
.L_18:
        /*0064*/ 	.word	0x00000008
.L_19:


//--------------------- .nv.callgraph             --------------------------
	.section	.nv.callgraph,"",@"SHT_CUDA_CALLGRAPH"
	.align	4
	.sectionentsize	8
	.align		4
        /*0000*/ 	.word	0x00000000
	.align		4
        /*0004*/ 	.word	0xffffffff
	.align		4
        /*0008*/ 	.word	0x00000000
	.align		4
        /*000c*/ 	.word	0xfffffffe
	.align		4
        /*0010*/ 	.word	0x00000000
	.align		4
        /*0014*/ 	.word	0xfffffffd
	.align		4
        /*0018*/ 	.word	0x00000000
	.align		4
        /*001c*/ 	.word	0xfffffffc


//--------------------- .text._Z15matrix_multiplyPPiS0_S0_ --------------------------
	.section	.text._Z15matrix_multiplyPPiS0_S0_,"ax",@progbits
	.align	128
        .global         _Z15matrix_multiplyPPiS0_S0_
        .type           _Z15matrix_multiplyPPiS0_S0_,@function
        .size           _Z15matrix_multiplyPPiS0_S0_,(.L_x_1 - _Z15matrix_multiplyPPiS0_S0_)
        .other          _Z15matrix_multiplyPPiS0_S0_,@"STO_CUDA_ENTRY STV_DEFAULT"
_Z15matrix_multiplyPPiS0_S0_:
.text._Z15matrix_multiplyPPiS0_S0_:
[----:B------:R-:W-:Y:S01]  /*0000*/  LDC R1, c[0x0][0x37c] ;  /* 0x0000df00ff017b82 */ /* 0x000fe20000000800 */
[----:B------:R-:W0:Y:S07]  /*0010*/  S2R R0, SR_TID.X ;  /* 0x0000000000007919 */ /* 0x000e2e0000002100 */
[----:B------:R-:W0:Y:S01]  /*0020*/  LDC R9, c[0x0][0x360] ;  /* 0x0000d800ff097b82 */ /* 0x000e220000000800 */
[----:B------:R-:W1:Y:S01]  /*0030*/  LDCU.64 UR4, c[0x0][0x358] ;  /* 0x00006b00ff0477ac */ /* 0x000e620008000a00 */
[----:B------:R-:W2:Y:S06]  /*0040*/  S2R R4, SR_TID.Y ;  /* 0x0000000000047919 */ /* 0x000eac0000002200 */
[----:B------:R-:W0:Y:S08]  /*0050*/  S2UR UR6, SR_CTAID.X ;  /* 0x00000000000679c3 */ /* 0x000e300000002500 */
[----:B------:R-:W2:Y:S08]  /*0060*/  S2UR UR7, SR_CTAID.Y ;  /* 0x00000000000779c3 */ /* 0x000eb00000002600 */
[----:B------:R-:W2:Y:S08]  /*0070*/  LDC R13, c[0x0][0x364] ;  /* 0x0000d900ff0d7b82 */ /* 0x000eb00000000800 */
[----:B------:R-:W3:Y:S01]  /*0080*/  LDC.64 R2, c[0x0][0x380] ;  /* 0x0000e000ff027b82 */ /* 0x000ee20000000a00 */
[----:B0-----:R-:W-:-:S07]  /*0090*/  IMAD R9, R9, UR6, R0 ;  /* 0x0000000609097c24 */ /* 0x001fce000f8e0200 */
[----:B------:R-:W0:Y:S01]  /*00a0*/  LDC.64 R6, c[0x0][0x388] ;  /* 0x0000e200ff067b82 */ /* 0x000e220000000a00 */
[----:B--2---:R-:W-:-:S07]  /*00b0*/  IMAD R13, R13, UR7, R4 ;  /* 0x000000070d0d7c24 */ /* 0x004fce000f8e0204 */
[----:B------:R-:W2:Y:S01]  /*00c0*/  LDC.64 R10, c[0x0][0x390] ;  /* 0x0000e400ff0a7b82 */ /* 0x000ea20000000a00 */
[----:B---3--:R-:W-:-:S06]  /*00d0*/  IMAD.WIDE R2, R9, 0x8, R2 ;  /* 0x0000000809027825 */ /* 0x008fcc00078e0202 */
[----:B-1----:R-:W3:Y:S01]  /*00e0*/  LDG.E.64 R2, desc[UR4][R2.64] ;  /* 0x0000000402027981 */ /* 0x002ee2000c1e1b00 */
[----:B0-----:R-:W-:-:S06]  /*00f0*/  IMAD.WIDE.U32 R6, R13, 0x8, R6 ;  /* 0x000000080d067825 */ /* 0x001fcc00078e0006 */
[----:B------:R-:W4:Y:S01]  /*0100*/  LDG.E.64 R6, desc[UR4][R6.64] ;  /* 0x0000000406067981 */ /* 0x000f22000c1e1b00 */
[----:B--2---:R-:W-:-:S06]  /*0110*/  IMAD.WIDE R10, R9, 0x8, R10 ;  /* 0x00000008090a7825 */ /* 0x004fcc00078e020a */
[----:B------:R-:W2:Y:S01]  /*0120*/  LDG.E.64 R10, desc[UR4][R10.64] ;  /* 0x000000040a0a7981 */ /* 0x000ea2000c1e1b00 */
[----:B---3--:R-:W-:-:S06]  /*0130*/  IMAD.WIDE.U32 R4, R13, 0x4, R2 ;  /* 0x000000040d047825 */ /* 0x008fcc00078e0002 */
[----:B------:R-:W3:Y:S01]  /*0140*/  LDG.E R4, desc[UR4][R4.64] ;  /* 0x0000000404047981 */ /* 0x000ee2000c1e1900 */
[----:B----4-:R-:W-:-:S06]  /*0150*/  IMAD.WIDE R8, R9, 0x4, R6 ;  /* 0x0000000409087825 */ /* 0x010fcc00078e0206 */
[----:B------:R-:W3:Y:S01]  /*0160*/  LDG.E R9, desc[UR4][R8.64] ;  /* 0x0000000408097981 */ /* 0x000ee2000c1e1900 */
[----:B--2---:R-:W-:-:S04]  /*0170*/  IMAD.WIDE.U32 R12, R13, 0x4, R10 ;  /* 0x000000040d0c7825 */ /* 0x004fc800078e000a */
[----:B---3--:R-:W-:-:S05]  /*0180*/  IMAD R15, R4, R9, RZ ;  /* 0x00000009040f7224 */ /* 0x008fca00078e02ff */
[----:B------:R-:W-:Y:S01]  /*0190*/  STG.E desc[UR4][R12.64], R15 ;  /* 0x0000000f0c007986 */ /* 0x000fe2000c101904 */
[----:B------:R-:W-:Y:S05]  /*01a0*/  EXIT ;  /* 0x000000000000794d */ /* 0x000fea0003800000 */
.L_x_0:
[----:B------:R-:W-:-:S00]  /*01b0*/  BRA `(.L_x_0) ;  /* 0xfffffffc00fc7947 */ /* 0x000fc0000383ffff */
[----:B------:R-:W-:-:S00]  /*01c0*/  NOP ;  /* 0x0000000000007918 */ /* 0x000fc00000000000 */
        /* <DEDUP_REMOVED lines=11> */
.L_x_1:


//--------------------- .nv.shared.reserved.0     --------------------------
	.section	.nv.shared.reserved.0,"aw",@nobits
	.weak		__nv_reservedSMEM_offset_0_alias
	.size		__nv_reservedSMEM_offset_0_alias, 0, 64
	.other		__nv_reservedSMEM_offset_0_alias,@"STO_CUDA_RESERVED_SHARED STV_DEFAULT"
__nv_reservedSMEM_offset_0_alias:
	.zero		0
	.zero		64


//--------------------- .nv.constant0._Z15matrix_multiplyPPiS0_S0_ --------------------------
	.section	.nv.constant0._Z15matrix_multiplyPPiS0_S0_,"a",@progbits
	.sectionflags	@""
	.align	4
.nv.constant0._Z15matrix_multiplyPPiS0_S0_:
	.zero		920


//--------------------- SYMBOLS --------------------------

	.type		.nv.reservedSmem.offset0,@object
	.size		.nv.reservedSmem.offset0,0x4
